	.headerflags	@"EF_CUDA_TEXMODE_UNIFIED EF_CUDA_64BIT_ADDRESS EF_CUDA_ACCELERATORS EF_CUDA_SM90 EF_CUDA_VIRTUAL_SM(EF_CUDA_SM90)"
	.elftype	@"ET_EXEC"


//--------------------- .nv.info                  --------------------------
	.section	.nv.info,"",@"SHT_CUDA_INFO"
	.align	4


	//----- nvinfo : EIATTR_REGCOUNT
	.align		4
        /*0000*/ 	.byte	0x04, 0x2f
        /*0002*/ 	.short	(.L_1 - .L_0)
	.align		4
.L_0:
        /*0004*/ 	.word	index@(triton_poi_fused_0)
        /*0008*/ 	.word	0x0000001e


	//----- nvinfo : EIATTR_MIN_STACK_SIZE
	.align		4
.L_1:
        /*000c*/ 	.byte	0x04, 0x12
        /*000e*/ 	.short	(.L_3 - .L_2)
	.align		4
.L_2:
        /*0010*/ 	.word	index@(triton_poi_fused_0)
        /*0014*/ 	.word	0x00000000


	//----- nvinfo : EIATTR_FRAME_SIZE
	.align		4
.L_3:
        /*0018*/ 	.byte	0x04, 0x11
        /*001a*/ 	.short	(.L_5 - .L_4)
	.align		4
.L_4:
        /*001c*/ 	.word	index@(triton_poi_fused_0)
        /*0020*/ 	.word	0x00000000


	//----- nvinfo : EIATTR_MIN_STACK_SIZE
	.align		4
.L_5:
        /*0024*/ 	.byte	0x04, 0x12
        /*0026*/ 	.short	(.L_7 - .L_6)
	.align		4
.L_6:
        /*0028*/ 	.word	index@(triton_poi_fused_0)
        /*002c*/ 	.word	0x00000000
.L_7:


//--------------------- .nv.info.triton_poi_fused_0 --------------------------
	.section	.nv.info.triton_poi_fused_0,"",@"SHT_CUDA_INFO"
	.sectionflags	@""
	.align	4


	//----- nvinfo : EIATTR_CUDA_API_VERSION
	.align		4
        /*0000*/ 	.byte	0x04, 0x37
        /*0002*/ 	.short	(.L_9 - .L_8)
.L_8:
        /*0004*/ 	.word	0x0000007c


	//----- nvinfo : EIATTR_KPARAM_INFO
	.align		4
.L_9:
        /*0008*/ 	.byte	0x04, 0x17
        /*000a*/ 	.short	(.L_11 - .L_10)
.L_10:
        /*000c*/ 	.word	0x00000000
        /*0010*/ 	.short	0x0003
        /*0012*/ 	.short	0x0014
        /*0014*/ 	.byte	0x00, 0xf0, 0x11, 0x00


	//----- nvinfo : EIATTR_KPARAM_INFO
	.align		4
.L_11:
        /*0018*/ 	.byte	0x04, 0x17
        /*001a*/ 	.short	(.L_13 - .L_12)
.L_12:
        /*001c*/ 	.word	0x00000000
        /*0020*/ 	.short	0x0002
        /*0022*/ 	.short	0x0010
        /*0024*/ 	.byte	0x00, 0xf0, 0x11, 0x00


	//----- nvinfo : EIATTR_KPARAM_INFO
	.align		4
.L_13:
        /*0028*/ 	.byte	0x04, 0x17
        /*002a*/ 	.short	(.L_15 - .L_14)
.L_14:
        /*002c*/ 	.word	0x00000000
        /*0030*/ 	.short	0x0001
        /*0032*/ 	.short	0x0008
        /*0034*/ 	.byte	0x00, 0xf4, 0x21, 0x00


	//----- nvinfo : EIATTR_KPARAM_INFO
	.align		4
.L_15:
        /*0038*/ 	.byte	0x04, 0x17
        /*003a*/ 	.short	(.L_17 - .L_16)
.L_16:
        /*003c*/ 	.word	0x00000000
        /*0040*/ 	.short	0x0000
        /*0042*/ 	.short	0x0000
        /*0044*/ 	.byte	0x00, 0xf4, 0x21, 0x00


	//----- nvinfo : EIATTR_SPARSE_MMA_MASK
	.align		4
.L_17:
        /*0048*/ 	.byte	0x03, 0x50
        /*004a*/ 	.short	0x0000


	//----- nvinfo : EIATTR_MAXREG_COUNT
	.align		4
        /*004c*/ 	.byte	0x03, 0x1b
        /*004e*/ 	.short	0x00ff


	//----- nvinfo : EIATTR_EXIT_INSTR_OFFSETS
	.align		4
        /*0050*/ 	.byte	0x04, 0x1c
        /*0052*/ 	.short	(.L_19 - .L_18)


	//   ....[0]....
.L_18:
        /*0054*/ 	.word	0x000006d0


	//   ....[1]....
        /*0058*/ 	.word	0x00000720


	//----- nvinfo : EIATTR_REQNTID
	.align		4
.L_19:
        /*005c*/ 	.byte	0x04, 0x10
        /*005e*/ 	.short	(.L_21 - .L_20)
.L_20:
        /*0060*/ 	.word	0x00000080
        /*0064*/ 	.word	0x00000001
        /*0068*/ 	.word	0x00000001


	//----- nvinfo : EIATTR_CBANK_PARAM_SIZE
	.align		4
.L_21:
        /*006c*/ 	.byte	0x03, 0x19
        /*006e*/ 	.short	0x0018


	//----- nvinfo : EIATTR_PARAM_CBANK
	.align		4
        /*0070*/ 	.byte	0x04, 0x0a
        /*0072*/ 	.short	(.L_23 - .L_22)
	.align		4
.L_22:
        /*0074*/ 	.word	index@(.nv.constant0.triton_poi_fused_0)
        /*0078*/ 	.short	0x0210
        /*007a*/ 	.short	0x0018


	//----- nvinfo : EIATTR_SW_WAR
	.align		4
.L_23:
        /*007c*/ 	.byte	0x04, 0x36
        /*007e*/ 	.short	(.L_25 - .L_24)
.L_24:
        /*0080*/ 	.word	0x00000008
.L_25:


//--------------------- .nv.callgraph             --------------------------
	.section	.nv.callgraph,"",@"SHT_CUDA_CALLGRAPH"
	.align	4
	.sectionentsize	8
	.align		4
        /*0000*/ 	.word	0x00000000
	.align		4
        /*0004*/ 	.word	0xffffffff
	.align		4
        /*0008*/ 	.word	0x00000000
	.align		4
        /*000c*/ 	.word	0xfffffffe
	.align		4
        /*0010*/ 	.word	0x00000000
	.align		4
        /*0014*/ 	.word	0xfffffffd
	.align		4
        /*0018*/ 	.word	0x00000000
	.align		4
        /*001c*/ 	.word	0xfffffffc


//--------------------- .text.triton_poi_fused_0  --------------------------
	.section	.text.triton_poi_fused_0,"ax",@progbits
	.sectionflags	@"SHF_BARRIERS=1"
	.align	128
        .global         triton_poi_fused_0
        .type           triton_poi_fused_0,@function
        .size           triton_poi_fused_0,(.L_x_1 - triton_poi_fused_0)
        .other          triton_poi_fused_0,@"STO_CUDA_ENTRY STV_DEFAULT"
triton_poi_fused_0:
.text.triton_poi_fused_0:
[----:B------:R-:W0:Y:S01]  /*0000*/  LDC R1, c[0x0][0x28] ;  /* 0x00000a00ff017b82 */ /* 0x000e220000000800 */
[----:B------:R-:W1:Y:S07]  /*0010*/  S2R R19, SR_CTAID.Z ;  /* 0x0000000000137919 */ /* 0x000e6e0000002700 */
[----:B------:R-:W1:Y:S01]  /*0020*/  S2UR UR4, SR_CTAID.Y ;  /* 0x00000000000479c3 */ /* 0x000e620000002600 */
[----:B------:R-:W-:Y:S01]  /*0030*/  IMAD.MOV.U32 R14, RZ, RZ, RZ ;  /* 0x000000ffff0e7224 */ /* 0x000fe200078e00ff */
[----:B------:R-:W-:Y:S01]  /*0040*/  ULDC.64 UR6, c[0x0][0x208] ;  /* 0x0000820000067ab9 */ /* 0x000fe20000000a00 */
[----:B------:R-:W2:Y:S01]  /*0050*/  S2R R15, SR_CTAID.X ;  /* 0x00000000000f7919 */ /* 0x000ea20000002500 */
[----:B------:R-:W3:Y:S04]  /*0060*/  S2R R18, SR_TID.X ;  /* 0x0000000000127919 */ /* 0x000ee80000002100 */
[----:B------:R-:W1:Y:S08]  /*0070*/  LDC R0, c[0x0][0x10] ;  /* 0x00000400ff007b82 */ /* 0x000e700000000800 */
[----:B------:R-:W4:Y:S01]  /*0080*/  LDC.64 R16, c[0x0][0x210] ;  /* 0x00008400ff107b82 */ /* 0x000f220000000a00 */
[----:B-1----:R-:W-:-:S02]  /*0090*/  IMAD R19, R19, R0, UR4 ;  /* 0x0000000413137e24 */ /* 0x002fc4000f8e0200 */
[----:B--2---:R-:W-:Y:S02]  /*00a0*/  IMAD.SHL.U32 R15, R15, 0x10, RZ ;  /* 0x000000100f0f7824 */ /* 0x004fe400078e00ff */
[----:B------:R-:W-:Y:S01]  /*00b0*/  IMAD.SHL.U32 R19, R19, 0x40, RZ ;  /* 0x0000004013137824 */ /* 0x000fe200078e00ff */
[----:B---3--:R-:W-:Y:S02]  /*00c0*/  SHF.R.U32.HI R0, RZ, 0x4, R18 ;  /* 0x00000004ff007819 */ /* 0x008fe40000011612 */
[----:B------:R-:W-:Y:S02]  /*00d0*/  LOP3.LUT R4, R15, 0xf, R18, 0xf8, !PT ;  /* 0x0000000f0f047812 */ /* 0x000fe400078ef812 */
[----:B------:R-:W-:Y:S02]  /*00e0*/  SGXT.U32 R0, R0, 0x3 ;  /* 0x000000030000781a */ /* 0x000fe40000000000 */
[----:B------:R-:W-:Y:S02]  /*00f0*/  ISETP.GE.AND P0, PT, R4, 0x9, PT ;  /* 0x000000090400780c */ /* 0x000fe40003f06270 */
[----:B------:R-:W-:-:S02]  /*0100*/  LOP3.LUT R3, R19, 0x8, R0, 0xfe, !PT ;  /* 0x0000000813037812 */ /* 0x000fc400078efe00 */
[----:B------:R-:W-:Y:S02]  /*0110*/  LOP3.LUT R2, R19, R0, RZ, 0xfc, !PT ;  /* 0x0000000013027212 */ /* 0x000fe400078efcff */
[C---:B------:R-:W-:Y:S01]  /*0120*/  ISETP.LT.AND P2, PT, R3.reuse, 0x20000, !P0 ;  /* 0x000200000300780c */ /* 0x040fe20004741270 */
[--C-:B------:R-:W-:Y:S01]  /*0130*/  IMAD R3, R3, 0x9, R4.reuse ;  /* 0x0000000903037824 */ /* 0x100fe200078e0204 */
[----:B------:R-:W-:Y:S01]  /*0140*/  LOP3.LUT R6, R19, 0x10, R0, 0xfe, !PT ;  /* 0x0000001013067812 */ /* 0x000fe200078efe00 */
[C---:B------:R-:W-:Y:S01]  /*0150*/  IMAD R5, R2.reuse, 0x9, R4 ;  /* 0x0000000902057824 */ /* 0x040fe200078e0204 */
[----:B------:R-:W-:Y:S02]  /*0160*/  LOP3.LUT R7, R19, 0x18, R0, 0xfe, !PT ;  /* 0x0000001813077812 */ /* 0x000fe400078efe00 */
[----:B------:R-:W-:Y:S01]  /*0170*/  ISETP.LT.AND P1, PT, R2, 0x20000, !P0 ;  /* 0x000200000200780c */ /* 0x000fe20004721270 */
[----:B----4-:R-:W-:Y:S01]  /*0180*/  IMAD.WIDE R2, R3, 0x4, R16 ;  /* 0x0000000403027825 */ /* 0x010fe200078e0210 */
[----:B------:R-:W-:-:S02]  /*0190*/  ISETP.LT.AND P6, PT, R6, 0x20000, !P0 ;  /* 0x000200000600780c */ /* 0x000fc400047c1270 */
[----:B------:R-:W-:Y:S02]  /*01a0*/  LOP3.LUT R8, R19, 0x20, R0, 0xfe, !PT ;  /* 0x0000002013087812 */ /* 0x000fe400078efe00 */
[----:B------:R-:W-:Y:S01]  /*01b0*/  ISETP.LT.AND P5, PT, R7, 0x20000, !P0 ;  /* 0x000200000700780c */ /* 0x000fe200047a1270 */
[----:B------:R1:W2:Y:S01]  /*01c0*/  @P2 LDG.E.EL R14, desc[UR6][R2.64] ;  /* 0x00000006020e2981 */ /* 0x0002a2000c2e1900 */
[----:B------:R-:W-:Y:S02]  /*01d0*/  LOP3.LUT R4, R19, 0x28, R0, 0xfe, !PT ;  /* 0x0000002813047812 */ /* 0x000fe400078efe00 */
[----:B------:R-:W-:Y:S02]  /*01e0*/  LOP3.LUT R6, R19, 0x30, R0, 0xfe, !PT ;  /* 0x0000003013067812 */ /* 0x000fe400078efe00 */
[----:B------:R-:W-:Y:S02]  /*01f0*/  LOP3.LUT R7, R19, 0x38, R0, 0xfe, !PT ;  /* 0x0000003813077812 */ /* 0x000fe400078efe00 */
[----:B------:R-:W-:-:S02]  /*0200*/  ISETP.LT.AND P4, PT, R8, 0x20000, !P0 ;  /* 0x000200000800780c */ /* 0x000fc40004781270 */
[----:B------:R-:W-:Y:S02]  /*0210*/  ISETP.LT.AND P3, PT, R4, 0x20000, !P0 ;  /* 0x000200000400780c */ /* 0x000fe40004761270 */
[----:B------:R-:W-:Y:S02]  /*0220*/  ISETP.LT.AND P2, PT, R6, 0x20000, !P0 ;  /* 0x000200000600780c */ /* 0x000fe40004741270 */
[----:B------:R-:W-:Y:S01]  /*0230*/  ISETP.LT.AND P0, PT, R7, 0x20000, !P0 ;  /* 0x000200000700780c */ /* 0x000fe20004701270 */
[C---:B------:R-:W-:Y:S02]  /*0240*/  VIADD R7, R5.reuse, 0x90 ;  /* 0x0000009005077836 */ /* 0x040fe40000000000 */
[C---:B------:R-:W-:Y:S02]  /*0250*/  VIADD R9, R5.reuse, 0xd8 ;  /* 0x000000d805097836 */ /* 0x040fe40000000000 */
[C---:B------:R-:W-:Y:S02]  /*0260*/  VIADD R11, R5.reuse, 0x120 ;  /* 0x00000120050b7836 */ /* 0x040fe40000000000 */
[----:B------:R-:W-:-:S02]  /*0270*/  VIADD R13, R5, 0x168 ;  /* 0x00000168050d7836 */ /* 0x000fc40000000000 */
[C---:B------:R-:W-:Y:S02]  /*0280*/  VIADD R23, R5.reuse, 0x1b0 ;  /* 0x000001b005177836 */ /* 0x040fe40000000000 */
[C---:B------:R-:W-:Y:S02]  /*0290*/  VIADD R25, R5.reuse, 0x1f8 ;  /* 0x000001f805197836 */ /* 0x040fe40000000000 */
[----:B-1----:R-:W-:-:S04]  /*02a0*/  IMAD.WIDE R2, R5, 0x4, R16 ;  /* 0x0000000405027825 */ /* 0x002fc800078e0210 */
[----:B------:R-:W-:-:S04]  /*02b0*/  IMAD.WIDE R4, R7, 0x4, R16 ;  /* 0x0000000407047825 */ /* 0x000fc800078e0210 */
[----:B------:R-:W-:-:S04]  /*02c0*/  IMAD.WIDE R6, R9, 0x4, R16 ;  /* 0x0000000409067825 */ /* 0x000fc800078e0210 */
[----:B------:R-:W-:Y:S01]  /*02d0*/  IMAD.WIDE R8, R11, 0x4, R16 ;  /* 0x000000040b087825 */ /* 0x000fe200078e0210 */
[----:B------:R-:W-:-:S03]  /*02e0*/  CS2R R20, SRZ ;  /* 0x0000000000147805 */ /* 0x000fc6000001ff00 */
[----:B------:R-:W-:-:S03]  /*02f0*/  IMAD.WIDE R10, R13, 0x4, R16 ;  /* 0x000000040d0a7825 */ /* 0x000fc600078e0210 */
[----:B------:R1:W3:Y:S01]  /*0300*/  @P6 LDG.E.EL R20, desc[UR6][R4.64] ;  /* 0x0000000604146981 */ /* 0x0002e2000c2e1900 */
[--C-:B------:R-:W-:Y:S01]  /*0310*/  IMAD.WIDE R12, R23, 0x4, R16.reuse ;  /* 0x00000004170c7825 */ /* 0x100fe200078e0210 */
[----:B------:R-:W-:Y:S02]  /*0320*/  CS2R R22, SRZ ;  /* 0x0000000000167805 */ /* 0x000fe4000001ff00 */
[----:B------:R-:W4:Y:S01]  /*0330*/  @P5 LDG.E.EL R21, desc[UR6][R6.64] ;  /* 0x0000000606155981 */ /* 0x000f22000c2e1900 */
[----:B------:R-:W-:Y:S01]  /*0340*/  IMAD.WIDE R16, R25, 0x4, R16 ;  /* 0x0000000419107825 */ /* 0x000fe200078e0210 */
[----:B------:R-:W-:Y:S02]  /*0350*/  CS2R R24, SRZ ;  /* 0x0000000000187805 */ /* 0x000fe4000001ff00 */
[----:B------:R-:W5:Y:S01]  /*0360*/  @P4 LDG.E.EL R22, desc[UR6][R8.64] ;  /* 0x0000000608164981 */ /* 0x000f62000c2e1900 */
[----:B------:R-:W-:-:S03]  /*0370*/  IMAD.MOV.U32 R26, RZ, RZ, RZ ;  /* 0x000000ffff1a7224 */ /* 0x000fc600078e00ff */
[----:B------:R-:W5:Y:S04]  /*0380*/  @P3 LDG.E.EL R24, desc[UR6][R10.64] ;  /* 0x000000060a183981 */ /* 0x000f68000c2e1900 */
[----:B------:R1:W5:Y:S04]  /*0390*/  @P2 LDG.E.EL R23, desc[UR6][R12.64] ;  /* 0x000000060c172981 */ /* 0x000368000c2e1900 */
[----:B------:R1:W5:Y:S04]  /*03a0*/  @P1 LDG.E.EL R26, desc[UR6][R2.64] ;  /* 0x00000006021a1981 */ /* 0x000368000c2e1900 */
[----:B------:R-:W5:Y:S01]  /*03b0*/  @P0 LDG.E.EL R25, desc[UR6][R16.64] ;  /* 0x0000000610190981 */ /* 0x000f62000c2e1900 */
[----:B------:R-:W1:Y:S01]  /*03c0*/  S2R R27, SR_TID.X ;  /* 0x00000000001b7919 */ /* 0x000e620000002100 */
[----:B------:R-:W1:Y:S01]  /*03d0*/  S2UR UR5, SR_CgaCtaId ;  /* 0x00000000000579c3 */ /* 0x000e620000008800 */
[----:B------:R-:W-:Y:S01]  /*03e0*/  UMOV UR4, 0x400 ;  /* 0x0000040000047882 */ /* 0x000fe20000000000 */
[----:B-1----:R-:W-:Y:S01]  /*03f0*/  IMAD.SHL.U32 R4, R27, 0x40, RZ ;  /* 0x000000401b047824 */ /* 0x002fe200078e00ff */
[----:B------:R-:W-:-:S04]  /*0400*/  SHF.R.U32.HI R5, RZ, 0x4, R27 ;  /* 0x00000004ff057819 */ /* 0x000fc8000001161b */
[----:B------:R-:W-:Y:S02]  /*0410*/  SGXT.U32 R5, R5, 0x3 ;  /* 0x000000030505781a */ /* 0x000fe40000000000 */
[----:B------:R-:W-:Y:S01]  /*0420*/  LOP3.LUT R4, R4, 0x3c0, RZ, 0xc0, !PT ;  /* 0x000003c004047812 */ /* 0x000fe200078ec0ff */
[----:B0-----:R-:W-:-:S03]  /*0430*/  UPRMT UR4, UR5, 0x654, UR4 ;  /* 0x0000065405047896 */ /* 0x001fc60008000004 */
[----:B------:R-:W-:-:S04]  /*0440*/  LOP3.LUT R5, R4, R5, RZ, 0xfc, !PT ;  /* 0x0000000504057212 */ /* 0x000fc800078efcff */
[----:B------:R-:W-:-:S04]  /*0450*/  LEA.HI R5, R4, R5, RZ, 0x1c ;  /* 0x0000000504057211 */ /* 0x000fc800078fe0ff */
[----:B------:R-:W-:Y:S01]  /*0460*/  LEA R13, R5, UR4, 0x2 ;  /* 0x00000004050d7c11 */ /* 0x000fe2000f8e10ff */
[----:B------:R-:W-:Y:S01]  /*0470*/  IMAD.SHL.U32 R8, R27, 0x4, RZ ;  /* 0x000000041b087824 */ /* 0x000fe200078e00ff */
[----:B------:R-:W-:-:S04]  /*0480*/  SHF.R.U32.HI R2, RZ, 0x2, R27 ;  /* 0x00000002ff027819 */ /* 0x000fc8000001161b */
[----:B------:R-:W-:Y:S02]  /*0490*/  LOP3.LUT R8, R8, 0x1fc, RZ, 0xc0, !PT ;  /* 0x000001fc08087812 */ /* 0x000fe400078ec0ff */
[----:B------:R-:W-:-:S05]  /*04a0*/  LOP3.LUT R3, R2, 0x1c, RZ, 0xc0, !PT ;  /* 0x0000001c02037812 */ /* 0x000fca00078ec0ff */
[----:B------:R-:W-:-:S05]  /*04b0*/  IMAD.IADD R3, R8, 0x1, R3 ;  /* 0x0000000108037824 */ /* 0x000fca00078e0203 */
[----:B------:R-:W-:Y:S01]  /*04c0*/  LEA R4, R3, UR4, 0x2 ;  /* 0x0000000403047c11 */ /* 0x000fe2000f8e10ff */
[----:B------:R-:W-:Y:S01]  /*04d0*/  IMAD.SHL.U32 R18, R18, 0x4, RZ ;  /* 0x0000000412127824 */ /* 0x000fe200078e00ff */
[----:B------:R-:W0:Y:S04]  /*04e0*/  LDC.64 R2, c[0x0][0x218] ;  /* 0x00008600ff027b82 */ /* 0x000e280000000a00 */
[----:B------:R-:W-:-:S04]  /*04f0*/  LOP3.LUT R18, R19, 0x3c, R18, 0xf8, !PT ;  /* 0x0000003c13127812 */ /* 0x000fc800078ef812 */
[----:B------:R-:W-:-:S04]  /*0500*/  SHF.R.S32.HI R9, RZ, 0x1f, R18 ;  /* 0x0000001fff097819 */ /* 0x000fc80000011412 */
[----:B------:R-:W-:-:S04]  /*0510*/  LEA.HI R9, R9, R18, RZ, 0x8 ;  /* 0x0000001209097211 */ /* 0x000fc800078f40ff */
[----:B------:R-:W-:Y:S02]  /*0520*/  LOP3.LUT R11, R9, 0xffffff00, RZ, 0xc0, !PT ;  /* 0xffffff00090b7812 */ /* 0x000fe400078ec0ff */
[----:B------:R-:W-:Y:S02]  /*0530*/  LOP3.LUT R12, R8, 0x200, RZ, 0xfc, !PT ;  /* 0x00000200080c7812 */ /* 0x000fe400078efcff */
[----:B------:R-:W-:Y:S01]  /*0540*/  SHF.R.S32.HI R10, RZ, 0x8, R9 ;  /* 0x00000008ff0a7819 */ /* 0x000fe20000011409 */
[C---:B------:R-:W-:Y:S01]  /*0550*/  IMAD.IADD R11, R18.reuse, 0x1, -R11 ;  /* 0x00000001120b7824 */ /* 0x040fe200078e0a0b */
[----:B------:R-:W-:Y:S02]  /*0560*/  ISETP.GE.AND P0, PT, R18, 0x20000, PT ;  /* 0x000200001200780c */ /* 0x000fe40003f06270 */
[----:B------:R-:W-:Y:S02]  /*0570*/  LOP3.LUT R9, R15, R0, RZ, 0xfc, !PT ;  /* 0x000000000f097212 */ /* 0x000fe400078efcff */
[----:B------:R-:W-:-:S02]  /*0580*/  LOP3.LUT R0, R15, 0x8, R0, 0xfe, !PT ;  /* 0x000000080f007812 */ /* 0x000fc400078efe00 */
[----:B------:R-:W-:Y:S01]  /*0590*/  SHF.R.U32.HI R12, RZ, 0x4, R12 ;  /* 0x00000004ff0c7819 */ /* 0x000fe2000001160c */
[----:B------:R-:W-:Y:S01]  /*05a0*/  IMAD R10, R10, 0x900, R11 ;  /* 0x000009000a0a7824 */ /* 0x000fe200078e020b */
[C---:B------:R-:W-:Y:S02]  /*05b0*/  ISETP.LT.AND P1, PT, R9.reuse, 0x9, !P0 ;  /* 0x000000090900780c */ /* 0x040fe40004721270 */
[----:B------:R-:W-:Y:S02]  /*05c0*/  ISETP.LT.AND P0, PT, R0, 0x9, !P0 ;  /* 0x000000090000780c */ /* 0x000fe40004701270 */
[----:B------:R-:W-:Y:S01]  /*05d0*/  LOP3.LUT R11, R12, 0x3c, RZ, 0xc0, !PT ;  /* 0x0000003c0c0b7812 */ /* 0x000fe200078ec0ff */
[----:B------:R-:W-:-:S04]  /*05e0*/  IMAD R9, R9, 0x100, R10 ;  /* 0x0000010009097824 */ /* 0x000fc800078e020a */
[----:B------:R-:W-:Y:S02]  /*05f0*/  IMAD.IADD R11, R8, 0x1, R11 ;  /* 0x00000001080b7824 */ /* 0x000fe400078e020b */
[----:B0-----:R-:W-:-:S03]  /*0600*/  IMAD.WIDE R8, R9, 0x4, R2 ;  /* 0x0000000409087825 */ /* 0x001fc600078e0202 */
[----:B------:R-:W-:Y:S01]  /*0610*/  LEA R11, R11, UR4, 0x2 ;  /* 0x000000040b0b7c11 */ /* 0x000fe2000f8e10ff */
[----:B--2---:R-:W-:Y:S04]  /*0620*/  STS [R13+0x20], R14 ;  /* 0x0000200e0d007388 */ /* 0x004fe80000000800 */
[----:B---3--:R-:W-:Y:S04]  /*0630*/  STS [R13+0x40], R20 ;  /* 0x000040140d007388 */ /* 0x008fe80000000800 */
[----:B----4-:R-:W-:Y:S04]  /*0640*/  STS [R13+0x60], R21 ;  /* 0x000060150d007388 */ /* 0x010fe80000000800 */
[----:B-----5:R-:W-:Y:S04]  /*0650*/  STS [R13+0x80], R22 ;  /* 0x000080160d007388 */ /* 0x020fe80000000800 */
[----:B------:R-:W-:Y:S04]  /*0660*/  STS [R13+0xa0], R24 ;  /* 0x0000a0180d007388 */ /* 0x000fe80000000800 */
[----:B------:R-:W-:Y:S04]  /*0670*/  STS [R13+0xc0], R23 ;  /* 0x0000c0170d007388 */ /* 0x000fe80000000800 */
[----:B------:R-:W-:Y:S04]  /*0680*/  STS [R13], R26 ;  /* 0x0000001a0d007388 */ /* 0x000fe80000000800 */
[----:B------:R-:W-:Y:S01]  /*0690*/  STS [R13+0xe0], R25 ;  /* 0x0000e0190d007388 */ /* 0x000fe20000000800 */
[----:B------:R-:W-:Y:S06]  /*06a0*/  BAR.SYNC.DEFER_BLOCKING 0x0 ;  /* 0x0000000000007b1d */ /* 0x000fec0000010000 */
[----:B------:R-:W0:Y:S04]  /*06b0*/  LDS.128 R4, [R4] ;  /* 0x0000000004047984 */ /* 0x000e280000000c00 */
[----:B0-----:R0:W-:Y:S02]  /*06c0*/  @P1 STG.E.128 desc[UR6][R8.64], R4 ;  /* 0x0000000408001986 */ /* 0x0011e4000c101d06 */
[----:B0-----:R-:W-:Y:S05]  /*06d0*/  @!P0 EXIT ;  /* 0x000000000000894d */ /* 0x001fea0003800000 */
[----:B------:R-:W1:Y:S01]  /*06e0*/  LDS.128 R12, [R11+0x800] ;  /* 0x000800000b0c7984 */ /* 0x000e620000000c00 */
[----:B0-----:R-:W-:-:S04]  /*06f0*/  IMAD R5, R0, 0x100, R10 ;  /* 0x0000010000057824 */ /* 0x001fc800078e020a */
[----:B------:R-:W-:-:S05]  /*0700*/  IMAD.WIDE R2, R5, 0x4, R2 ;  /* 0x0000000405027825 */ /* 0x000fca00078e0202 */
[----:B-1----:R-:W-:Y:S01]  /*0710*/  STG.E.128 desc[UR6][R2.64], R12 ;  /* 0x0000000c02007986 */ /* 0x002fe2000c101d06 */
[----:B------:R-:W-:Y:S05]  /*0720*/  EXIT ;  /* 0x000000000000794d */ /* 0x000fea0003800000 */
.L_x_0:
[----:B------:R-:W-:-:S00]  /*0730*/  BRA `(.L_x_0) ;  /* 0xfffffffc00fc7947 */ /* 0x000fc0000383ffff */
[----:B------:R-:W-:-:S00]  /*0740*/  NOP ;  /* 0x0000000000007918 */ /* 0x000fc00000000000 */
        /* <DEDUP_REMOVED lines=11> */
.L_x_1:


//--------------------- .nv.shared.triton_poi_fused_0 --------------------------
	.section	.nv.shared.triton_poi_fused_0,"aw",@nobits
	.sectionflags	@""
	.align	16
	.zero		1024


//--------------------- .nv.constant0.triton_poi_fused_0 --------------------------
	.section	.nv.constant0.triton_poi_fused_0,"a",@progbits
	.sectionflags	@""
	.align	4
.nv.constant0.triton_poi_fused_0:
	.zero		552
